//
// Generated by NVIDIA NVVM Compiler
//
// Compiler Build ID: CL-36424714
// Cuda compilation tools, release 13.0, V13.0.88
// Based on NVVM 20.0.0
//

.version 9.0
.target sm_100
.address_size 64

	// .globl	_Z7dkernelv
.extern .func  (.param .b32 func_retval0) vprintf
(
	.param .b64 vprintf_param_0,
	.param .b64 vprintf_param_1
)
;
.global .align 1 .b8 $str[15] = {72, 101, 108, 108, 111, 32, 87, 111, 114, 108, 100, 33, 32, 10};

.visible .entry _Z7dkernelv()
{
	.reg .b32 	%r<3>;
	.reg .b64 	%rd<3>;

	mov.u64 	%rd1, $str;
	cvta.global.u64 	%rd2, %rd1;
	{ // callseq 0, 0
	.param .b64 param0;
	st.param.b64 	[param0], %rd2;
	.param .b64 param1;
	st.param.b64 	[param1], 0;
	.param .b32 retval0;
	call.uni (retval0), 
	vprintf, 
	(
	param0, 
	param1
	);
	ld.param.b32 	%r1, [retval0];
	} // callseq 0
	ret;

}


// ===== COMPILED SASS (sm_100) =====

	.target	sm_100

	.elftype	@"ET_EXEC"


//--------------------- .note.nv.tkinfo           --------------------------
	.section	.note.nv.tkinfo,"",@"SHT_NOTE"
	.sectionflags	@"SHF_NOTE_NV_TKINFO"
	.tkinfo
        /*0018*/ 	.word	0x00000002
        /*0030*/ 	.string	""
        /*0030*/ 	.string	"ptxas"
        /*0030*/ 	.string	"Cuda compilation tools, release 13.0, V13.0.88"
        /*0030*/ 	.string	"Build cuda_13.0.r13.0/compiler.36424714_0"
        /*0030*/ 	.string	"-arch sm_100 -m 64 "



//--------------------- .note.nv.cuinfo           --------------------------
	.section	.note.nv.cuinfo,"",@"SHT_NOTE"
	.sectionflags	@"SHF_NOTE_NV_CUINFO"
        /*0018*/ 	.short	0x0002
        /*001a*/ 	.short	0x0064
        /*001c*/ 	.short	0x0082
	.zero		2


//--------------------- .nv.info                  --------------------------
	.section	.nv.info,"",@"SHT_CUDA_INFO"
	.align	4


	//----- nvinfo : EIATTR_REGCOUNT
	.align		4
        /*0000*/ 	.byte	0x04, 0x2f
        /*0002*/ 	.short	(.L_2 - .L_1)
	.align		4
.L_1:
        /*0004*/ 	.word	index@(_Z7dkernelv)
        /*0008*/ 	.word	0x00000018


	//----- nvinfo : EIATTR_FRAME_SIZE
	.align		4
.L_2:
        /*000c*/ 	.byte	0x04, 0x11
        /*000e*/ 	.short	(.L_4 - .L_3)
	.align		4
.L_3:
        /*0010*/ 	.word	index@(_Z7dkernelv)
        /*0014*/ 	.word	0x00000000


	//----- nvinfo : EIATTR_MIN_STACK_SIZE
	.align		4
.L_4:
        /*0018*/ 	.byte	0x04, 0x12
        /*001a*/ 	.short	(.L_6 - .L_5)
	.align		4
.L_5:
        /*001c*/ 	.word	index@(_Z7dkernelv)
        /*0020*/ 	.word	0x00000000
.L_6:


//--------------------- .nv.compat                --------------------------
	.section	.nv.compat,"",@"SHT_CUDA_COMPAT_INFO"
	.align	4
        /*0000*/ 	.byte	0x02, 0x09, 0x00, 0x00, 0x02, 0x02, 0x01, 0x00, 0x02, 0x05, 0x05, 0x00, 0x03, 0x07, 0x01, 0x01
        /*0010*/ 	.byte	0x02, 0x03, 0x00, 0x00, 0x02, 0x06, 0x01, 0x00, 0x04, 0x0b, 0x08, 0x00, 0x09, 0x00, 0x00, 0x00
        /*0020*/ 	.byte	0x00, 0x00, 0x00, 0x00


//--------------------- .nv.info._Z7dkernelv      --------------------------
	.section	.nv.info._Z7dkernelv,"",@"SHT_CUDA_INFO"
	.sectionflags	@""
	.align	4


	//----- nvinfo : EIATTR_CUDA_API_VERSION
	.align		4
        /*0000*/ 	.byte	0x04, 0x37
        /*0002*/ 	.short	(.L_8 - .L_7)
.L_7:
        /*0004*/ 	.word	0x00000082


	//----- nvinfo : EIATTR_SPARSE_MMA_MASK
	.align		4
.L_8:
        /*0008*/ 	.byte	0x03, 0x50
        /*000a*/ 	.short	0x0000


	//----- nvinfo : EIATTR_MAXREG_COUNT
	.align		4
        /*000c*/ 	.byte	0x03, 0x1b
        /*000e*/ 	.short	0x00ff


	//----- nvinfo : EIATTR_EXTERNS
	.align		4
        /*0010*/ 	.byte	0x04, 0x0f
        /*0012*/ 	.short	(.L_10 - .L_9)


	//   ....[0]....
	.align		4
.L_9:
        /*0014*/ 	.word	index@(vprintf)


	//----- nvinfo : EIATTR_MERCURY_ISA_VERSION
	.align		4
.L_10:
        /*0018*/ 	.byte	0x03, 0x5f
        /*001a*/ 	.short	0x0101


	//----- nvinfo : EIATTR_VRC_CTA_INIT_COUNT
	.align		4
        /*001c*/ 	.byte	0x02, 0x4a
	.zero		1
	.zero		1


	//----- nvinfo : EIATTR_SYSCALL_OFFSETS
	.align		4
        /*0020*/ 	.byte	0x04, 0x46
        /*0022*/ 	.short	(.L_12 - .L_11)


	//   ....[0]....
.L_11:
        /*0024*/ 	.word	0x00000080


	//----- nvinfo : EIATTR_EXIT_INSTR_OFFSETS
	.align		4
.L_12:
        /*0028*/ 	.byte	0x04, 0x1c
        /*002a*/ 	.short	(.L_14 - .L_13)


	//   ....[0]....
.L_13:
        /*002c*/ 	.word	0x00000090


	//----- nvinfo : EIATTR_SW_WAR
	.align		4
.L_14:
        /*0030*/ 	.byte	0x04, 0x36
        /*0032*/ 	.short	(.L_16 - .L_15)
.L_15:
        /*0034*/ 	.word	0x00000008
.L_16:


//--------------------- .nv.callgraph             --------------------------
	.section	.nv.callgraph,"",@"SHT_CUDA_CALLGRAPH"
	.align	4
	.sectionentsize	8
	.align		4
        /*0000*/ 	.word	0x00000000
	.align		4
        /*0004*/ 	.word	0xffffffff
	.align		4
        /*0008*/ 	.word	index@(_Z7dkernelv)
	.align		4
        /*000c*/ 	.word	index@(vprintf)
	.align		4
        /*0010*/ 	.word	0x00000000
	.align		4
        /*0014*/ 	.word	0xfffffffe
	.align		4
        /*0018*/ 	.word	0x00000000
	.align		4
        /*001c*/ 	.word	0xfffffffd
	.align		4
        /*0020*/ 	.word	0x00000000
	.align		4
        /*0024*/ 	.word	0xfffffffc


//--------------------- .nv.constant4             --------------------------
	.section	.nv.constant4,"a",@progbits
	.align	8
	.align		8
.nv.constant4:
        /*0000*/ 	.dword	vprintf
	.align		8
        /*0008*/ 	.dword	$str


//--------------------- .text._Z7dkernelv         --------------------------
	.section	.text._Z7dkernelv,"ax",@progbits
	.align	128
        .global         _Z7dkernelv
        .type           _Z7dkernelv,@function
        .size           _Z7dkernelv,(.L_x_2 - _Z7dkernelv)
        .other          _Z7dkernelv,@"STO_CUDA_ENTRY STV_DEFAULT"
_Z7dkernelv:
.text._Z7dkernelv:
[----:B------:R-:W0:Y:S01]  /*0000*/  LDC R1, c[0x0][0x37c] ;  /* 0x0000df00ff017b82 */ /* 0x000e220000000800 */
[----:B------:R-:W-:Y:S01]  /*0010*/  MOV R0, 0x0 ;  /* 0x0000000000007802 */ /* 0x000fe20000000f00 */
[----:B------:R-:W1:Y:S01]  /*0020*/  LDCU.64 UR4, c[0x4][0x8] ;  /* 0x01000100ff0477ac */ /* 0x000e620008000a00 */
[----:B------:R-:W-:-:S05]  /*0030*/  CS2R R6, SRZ ;  /* 0x0000000000067805 */ /* 0x000fca000001ff00 */
[----:B------:R2:W3:Y:S01]  /*0040*/  LDC.64 R2, c[0x4][R0] ;  /* 0x0100000000027b82 */ /* 0x0004e20000000a00 */
[----:B-1----:R-:W-:Y:S02]  /*0050*/  IMAD.U32 R4, RZ, RZ, UR4 ;  /* 0x00000004ff047e24 */ /* 0x002fe4000f8e00ff */
[----:B--2---:R-:W-:-:S07]  /*0060*/  IMAD.U32 R5, RZ, RZ, UR5 ;  /* 0x00000005ff057e24 */ /* 0x004fce000f8e00ff */
[----:B------:R-:W-:-:S07]  /*0070*/  LEPC R20, `(.L_x_0) ;  /* 0x000000001014794e */ /* 0x000fce0000000000 */
[----:B0--3--:R-:W-:Y:S05]  /*0080*/  CALL.ABS.NOINC R2 ;  /* 0x0000000002007343 */ /* 0x009fea0003c00000 */
.L_x_0:
[----:B------:R-:W-:Y:S05]  /*0090*/  EXIT ;  /* 0x000000000000794d */ /* 0x000fea0003800000 */
.L_x_1:
[----:B------:R-:W-:-:S00]  /*00a0*/  BRA `(.L_x_1) ;  /* 0xfffffffc00fc7947 */ /* 0x000fc0000383ffff */
[----:B------:R-:W-:-:S00]  /*00b0*/  NOP ;  /* 0x0000000000007918 */ /* 0x000fc00000000000 */
        /* <DEDUP_REMOVED lines=12> */
.L_x_2:


//--------------------- .nv.global.init           --------------------------
	.section	.nv.global.init,"aw",@progbits
.nv.global.init:
	.type		$str,@object
	.size		$str,(.L_0 - $str)
$str:
        /*0000*/ 	.byte	0x48, 0x65, 0x6c, 0x6c, 0x6f, 0x20, 0x57, 0x6f, 0x72, 0x6c, 0x64, 0x21, 0x20, 0x0a, 0x00
.L_0:


//--------------------- .nv.shared.reserved.0     --------------------------
	.section	.nv.shared.reserved.0,"aw",@nobits
	.weak		__nv_reservedSMEM_offset_0_alias
	.size		__nv_reservedSMEM_offset_0_alias, 0, 64
	.other		__nv_reservedSMEM_offset_0_alias,@"STO_CUDA_RESERVED_SHARED STV_DEFAULT"
__nv_reservedSMEM_offset_0_alias:
	.zero		0
	.zero		64


//--------------------- .nv.constant0._Z7dkernelv --------------------------
	.section	.nv.constant0._Z7dkernelv,"a",@progbits
	.sectionflags	@""
	.align	4
.nv.constant0._Z7dkernelv:
	.zero		896


//--------------------- SYMBOLS --------------------------

	.type		.nv.reservedSmem.offset0,@object
	.size		.nv.reservedSmem.offset0,0x4
	.type		vprintf,@function
